//
// Generated by NVIDIA NVVM Compiler
//
// Compiler Build ID: CL-36424714
// Cuda compilation tools, release 13.0, V13.0.88
// Based on NVVM 20.0.0
//

.version 9.0
.target sm_100
.address_size 64

	// .globl	_Z6ind_1Dv

.visible .entry _Z6ind_1Dv()
{


	ret;

}


// ===== COMPILED SASS (sm_100) =====

	.target	sm_100

	.elftype	@"ET_EXEC"


//--------------------- .note.nv.tkinfo           --------------------------
	.section	.note.nv.tkinfo,"",@"SHT_NOTE"
	.sectionflags	@"SHF_NOTE_NV_TKINFO"
	.tkinfo
        /*0018*/ 	.word	0x00000002
        /*0030*/ 	.string	""
        /*0030*/ 	.string	"ptxas"
        /*0030*/ 	.string	"Cuda compilation tools, release 13.0, V13.0.88"
        /*0030*/ 	.string	"Build cuda_13.0.r13.0/compiler.36424714_0"
        /*0030*/ 	.string	"-arch sm_100 -m 64 "



//--------------------- .note.nv.cuinfo           --------------------------
	.section	.note.nv.cuinfo,"",@"SHT_NOTE"
	.sectionflags	@"SHF_NOTE_NV_CUINFO"
        /*0018*/ 	.short	0x0002
        /*001a*/ 	.short	0x0064
        /*001c*/ 	.short	0x0082
	.zero		2


//--------------------- .nv.info                  --------------------------
	.section	.nv.info,"",@"SHT_CUDA_INFO"
	.align	4


	//----- nvinfo : EIATTR_REGCOUNT
	.align		4
        /*0000*/ 	.byte	0x04, 0x2f
        /*0002*/ 	.short	(.L_1 - .L_0)
	.align		4
.L_0:
        /*0004*/ 	.word	index@(_Z6ind_1Dv)
        /*0008*/ 	.word	0x00000004


	//----- nvinfo : EIATTR_FRAME_SIZE
	.align		4
.L_1:
        /*000c*/ 	.byte	0x04, 0x11
        /*000e*/ 	.short	(.L_3 - .L_2)
	.align		4
.L_2:
        /*0010*/ 	.word	index@(_Z6ind_1Dv)
        /*0014*/ 	.word	0x00000000


	//----- nvinfo : EIATTR_MIN_STACK_SIZE
	.align		4
.L_3:
        /*0018*/ 	.byte	0x04, 0x12
        /*001a*/ 	.short	(.L_5 - .L_4)
	.align		4
.L_4:
        /*001c*/ 	.word	index@(_Z6ind_1Dv)
        /*0020*/ 	.word	0x00000000
.L_5:


//--------------------- .nv.compat                --------------------------
	.section	.nv.compat,"",@"SHT_CUDA_COMPAT_INFO"
	.align	4
        /*0000*/ 	.byte	0x02, 0x09, 0x00, 0x00, 0x02, 0x02, 0x01, 0x00, 0x02, 0x05, 0x05, 0x00, 0x03, 0x07, 0x01, 0x01
        /*0010*/ 	.byte	0x02, 0x03, 0x00, 0x00, 0x02, 0x06, 0x01, 0x00, 0x04, 0x0b, 0x08, 0x00, 0x09, 0x00, 0x00, 0x00
        /*0020*/ 	.byte	0x00, 0x00, 0x00, 0x00


//--------------------- .nv.info._Z6ind_1Dv       --------------------------
	.section	.nv.info._Z6ind_1Dv,"",@"SHT_CUDA_INFO"
	.sectionflags	@""
	.align	4


	//----- nvinfo : EIATTR_CUDA_API_VERSION
	.align		4
        /*0000*/ 	.byte	0x04, 0x37
        /*0002*/ 	.short	(.L_7 - .L_6)
.L_6:
        /*0004*/ 	.word	0x00000082


	//----- nvinfo : EIATTR_SPARSE_MMA_MASK
	.align		4
.L_7:
        /*0008*/ 	.byte	0x03, 0x50
        /*000a*/ 	.short	0x0000


	//----- nvinfo : EIATTR_MAXREG_COUNT
	.align		4
        /*000c*/ 	.byte	0x03, 0x1b
        /*000e*/ 	.short	0x00ff


	//----- nvinfo : EIATTR_MERCURY_ISA_VERSION
	.align		4
        /*0010*/ 	.byte	0x03, 0x5f
        /*0012*/ 	.short	0x0101


	//----- nvinfo : EIATTR_VRC_CTA_INIT_COUNT
	.align		4
        /*0014*/ 	.byte	0x02, 0x4a
	.zero		1
	.zero		1


	//----- nvinfo : EIATTR_EXIT_INSTR_OFFSETS
	.align		4
        /*0018*/ 	.byte	0x04, 0x1c
        /*001a*/ 	.short	(.L_9 - .L_8)


	//   ....[0]....
.L_8:
        /*001c*/ 	.word	0x00000010


	//----- nvinfo : EIATTR_SW_WAR
	.align		4
.L_9:
        /*0020*/ 	.byte	0x04, 0x36
        /*0022*/ 	.short	(.L_11 - .L_10)
.L_10:
        /*0024*/ 	.word	0x00000008
.L_11:


//--------------------- .nv.callgraph             --------------------------
	.section	.nv.callgraph,"",@"SHT_CUDA_CALLGRAPH"
	.align	4
	.sectionentsize	8
	.align		4
        /*0000*/ 	.word	0x00000000
	.align		4
        /*0004*/ 	.word	0xffffffff
	.align		4
        /*0008*/ 	.word	0x00000000
	.align		4
        /*000c*/ 	.word	0xfffffffe
	.align		4
        /*0010*/ 	.word	0x00000000
	.align		4
        /*0014*/ 	.word	0xfffffffd
	.align		4
        /*0018*/ 	.word	0x00000000
	.align		4
        /*001c*/ 	.word	0xfffffffc


//--------------------- .text._Z6ind_1Dv          --------------------------
	.section	.text._Z6ind_1Dv,"ax",@progbits
	.align	128
        .global         _Z6ind_1Dv
        .type           _Z6ind_1Dv,@function
        .size           _Z6ind_1Dv,(.L_x_1 - _Z6ind_1Dv)
        .other          _Z6ind_1Dv,@"STO_CUDA_ENTRY STV_DEFAULT"
_Z6ind_1Dv:
.text._Z6ind_1Dv:
[----:B------:R-:W-:Y:S01]  /*0000*/  LDC R1, c[0x0][0x37c] ;  /* 0x0000df00ff017b82 */ /* 0x000fe20000000800 */
[----:B------:R-:W-:Y:S05]  /*0010*/  EXIT ;  /* 0x000000000000794d */ /* 0x000fea0003800000 */
.L_x_0:
[----:B------:R-:W-:-:S00]  /*0020*/  BRA `(.L_x_0) ;  /* 0xfffffffc00fc7947 */ /* 0x000fc0000383ffff */
[----:B------:R-:W-:-:S00]  /*0030*/  NOP ;  /* 0x0000000000007918 */ /* 0x000fc00000000000 */
        /* <DEDUP_REMOVED lines=12> */
.L_x_1:


//--------------------- .nv.shared.reserved.0     --------------------------
	.section	.nv.shared.reserved.0,"aw",@nobits
	.weak		__nv_reservedSMEM_offset_0_alias
	.size		__nv_reservedSMEM_offset_0_alias, 0, 64
	.other		__nv_reservedSMEM_offset_0_alias,@"STO_CUDA_RESERVED_SHARED STV_DEFAULT"
__nv_reservedSMEM_offset_0_alias:
	.zero		0
	.zero		64


//--------------------- .nv.constant0._Z6ind_1Dv  --------------------------
	.section	.nv.constant0._Z6ind_1Dv,"a",@progbits
	.sectionflags	@""
	.align	4
.nv.constant0._Z6ind_1Dv:
	.zero		896


//--------------------- SYMBOLS --------------------------

	.type		.nv.reservedSmem.offset0,@object
	.size		.nv.reservedSmem.offset0,0x4
